	.headerflags	@"EF_CUDA_TEXMODE_UNIFIED EF_CUDA_64BIT_ADDRESS EF_CUDA_ACCELERATORS EF_CUDA_SM90 EF_CUDA_VIRTUAL_SM(EF_CUDA_SM90)"
	.elftype	@"ET_EXEC"


//--------------------- .nv.info                  --------------------------
	.section	.nv.info,"",@"SHT_CUDA_INFO"
	.align	4


	//----- nvinfo : EIATTR_REGCOUNT
	.align		4
        /*0000*/ 	.byte	0x04, 0x2f
        /*0002*/ 	.short	(.L_1 - .L_0)
	.align		4
.L_0:
        /*0004*/ 	.word	index@(triton_poi_fused_convolution_relu_threshold_backward_37)
        /*0008*/ 	.word	0x0000000c


	//----- nvinfo : EIATTR_MIN_STACK_SIZE
	.align		4
.L_1:
        /*000c*/ 	.byte	0x04, 0x12
        /*000e*/ 	.short	(.L_3 - .L_2)
	.align		4
.L_2:
        /*0010*/ 	.word	index@(triton_poi_fused_convolution_relu_threshold_backward_37)
        /*0014*/ 	.word	0x00000000


	//----- nvinfo : EIATTR_FRAME_SIZE
	.align		4
.L_3:
        /*0018*/ 	.byte	0x04, 0x11
        /*001a*/ 	.short	(.L_5 - .L_4)
	.align		4
.L_4:
        /*001c*/ 	.word	index@(triton_poi_fused_convolution_relu_threshold_backward_37)
        /*0020*/ 	.word	0x00000000


	//----- nvinfo : EIATTR_MIN_STACK_SIZE
	.align		4
.L_5:
        /*0024*/ 	.byte	0x04, 0x12
        /*0026*/ 	.short	(.L_7 - .L_6)
	.align		4
.L_6:
        /*0028*/ 	.word	index@(triton_poi_fused_convolution_relu_threshold_backward_37)
        /*002c*/ 	.word	0x00000000
.L_7:


//--------------------- .nv.info.triton_poi_fused_convolution_relu_threshold_backward_37 --------------------------
	.section	.nv.info.triton_poi_fused_convolution_relu_threshold_backward_37,"",@"SHT_CUDA_INFO"
	.sectionflags	@""
	.align	4


	//----- nvinfo : EIATTR_CUDA_API_VERSION
	.align		4
        /*0000*/ 	.byte	0x04, 0x37
        /*0002*/ 	.short	(.L_9 - .L_8)
.L_8:
        /*0004*/ 	.word	0x0000007c


	//----- nvinfo : EIATTR_KPARAM_INFO
	.align		4
.L_9:
        /*0008*/ 	.byte	0x04, 0x17
        /*000a*/ 	.short	(.L_11 - .L_10)
.L_10:
        /*000c*/ 	.word	0x00000000
        /*0010*/ 	.short	0x0003
        /*0012*/ 	.short	0x0018
        /*0014*/ 	.byte	0x00, 0xf0, 0x11, 0x00


	//----- nvinfo : EIATTR_KPARAM_INFO
	.align		4
.L_11:
        /*0018*/ 	.byte	0x04, 0x17
        /*001a*/ 	.short	(.L_13 - .L_12)
.L_12:
        /*001c*/ 	.word	0x00000000
        /*0020*/ 	.short	0x0002
        /*0022*/ 	.short	0x0010
        /*0024*/ 	.byte	0x00, 0xf4, 0x21, 0x00


	//----- nvinfo : EIATTR_KPARAM_INFO
	.align		4
.L_13:
        /*0028*/ 	.byte	0x04, 0x17
        /*002a*/ 	.short	(.L_15 - .L_14)
.L_14:
        /*002c*/ 	.word	0x00000000
        /*0030*/ 	.short	0x0001
        /*0032*/ 	.short	0x0008
        /*0034*/ 	.byte	0x00, 0xf4, 0x21, 0x00


	//----- nvinfo : EIATTR_KPARAM_INFO
	.align		4
.L_15:
        /*0038*/ 	.byte	0x04, 0x17
        /*003a*/ 	.short	(.L_17 - .L_16)
.L_16:
        /*003c*/ 	.word	0x00000000
        /*0040*/ 	.short	0x0000
        /*0042*/ 	.short	0x0000
        /*0044*/ 	.byte	0x00, 0xf4, 0x21, 0x00


	//----- nvinfo : EIATTR_SPARSE_MMA_MASK
	.align		4
.L_17:
        /*0048*/ 	.byte	0x03, 0x50
        /*004a*/ 	.short	0x0000


	//----- nvinfo : EIATTR_MAXREG_COUNT
	.align		4
        /*004c*/ 	.byte	0x03, 0x1b
        /*004e*/ 	.short	0x00ff


	//----- nvinfo : EIATTR_EXIT_INSTR_OFFSETS
	.align		4
        /*0050*/ 	.byte	0x04, 0x1c
        /*0052*/ 	.short	(.L_19 - .L_18)


	//   ....[0]....
.L_18:
        /*0054*/ 	.word	0x000001c0


	//   ....[1]....
        /*0058*/ 	.word	0x000001e0


	//----- nvinfo : EIATTR_REQNTID
	.align		4
.L_19:
        /*005c*/ 	.byte	0x04, 0x10
        /*005e*/ 	.short	(.L_21 - .L_20)
.L_20:
        /*0060*/ 	.word	0x00000020
        /*0064*/ 	.word	0x00000001
        /*0068*/ 	.word	0x00000001


	//----- nvinfo : EIATTR_CBANK_PARAM_SIZE
	.align		4
.L_21:
        /*006c*/ 	.byte	0x03, 0x19
        /*006e*/ 	.short	0x001c


	//----- nvinfo : EIATTR_PARAM_CBANK
	.align		4
        /*0070*/ 	.byte	0x04, 0x0a
        /*0072*/ 	.short	(.L_23 - .L_22)
	.align		4
.L_22:
        /*0074*/ 	.word	index@(.nv.constant0.triton_poi_fused_convolution_relu_threshold_backward_37)
        /*0078*/ 	.short	0x0210
        /*007a*/ 	.short	0x001c


	//----- nvinfo : EIATTR_SW_WAR
	.align		4
.L_23:
        /*007c*/ 	.byte	0x04, 0x36
        /*007e*/ 	.short	(.L_25 - .L_24)
.L_24:
        /*0080*/ 	.word	0x00000008
.L_25:


//--------------------- .nv.callgraph             --------------------------
	.section	.nv.callgraph,"",@"SHT_CUDA_CALLGRAPH"
	.align	4
	.sectionentsize	8
	.align		4
        /*0000*/ 	.word	0x00000000
	.align		4
        /*0004*/ 	.word	0xffffffff
	.align		4
        /*0008*/ 	.word	0x00000000
	.align		4
        /*000c*/ 	.word	0xfffffffe
	.align		4
        /*0010*/ 	.word	0x00000000
	.align		4
        /*0014*/ 	.word	0xfffffffd
	.align		4
        /*0018*/ 	.word	0x00000000
	.align		4
        /*001c*/ 	.word	0xfffffffc


//--------------------- .text.triton_poi_fused_convolution_relu_threshold_backward_37 --------------------------
	.section	.text.triton_poi_fused_convolution_relu_threshold_backward_37,"ax",@progbits
	.align	128
        .global         triton_poi_fused_convolution_relu_threshold_backward_37
        .type           triton_poi_fused_convolution_relu_threshold_backward_37,@function
        .size           triton_poi_fused_convolution_relu_threshold_backward_37,(.L_x_1 - triton_poi_fused_convolution_relu_threshold_backward_37)
        .other          triton_poi_fused_convolution_relu_threshold_backward_37,@"STO_CUDA_ENTRY STV_DEFAULT"
triton_poi_fused_convolution_relu_threshold_backward_37:
.text.triton_poi_fused_convolution_relu_threshold_backward_37:
[----:B------:R-:W0:Y:S02]  /*0000*/  LDC R1, c[0x0][0x28] ;  /* 0x00000a00ff017b82 */ /* 0x000e240000000800 */
[----:B------:R-:W1:Y:S01]  /*0010*/  S2R R0, SR_TID.X ;  /* 0x0000000000007919 */ /* 0x000e620000002100 */
[----:B------:R-:W2:Y:S01]  /*0020*/  LDC.64 R2, c[0x0][0x210] ;  /* 0x00008400ff027b82 */ /* 0x000ea20000000a00 */
[----:B------:R-:W-:Y:S01]  /*0030*/  CS2R R8, SRZ ;  /* 0x0000000000087805 */ /* 0x000fe2000001ff00 */
[----:B------:R-:W-:Y:S01]  /*0040*/  ULDC.64 UR4, c[0x0][0x208] ;  /* 0x0000820000047ab9 */ /* 0x000fe20000000a00 */
[----:B------:R-:W3:Y:S01]  /*0050*/  S2R R7, SR_CTAID.X ;  /* 0x0000000000077919 */ /* 0x000ee20000002500 */
[----:B------:R-:W-:-:S04]  /*0060*/  ULDC.64 UR6, c[0x0][0x220] ;  /* 0x0000880000067ab9 */ /* 0x000fc80000000a00 */
[----:B------:R-:W4:Y:S01]  /*0070*/  LDC.64 R4, c[0x0][0x218] ;  /* 0x00008600ff047b82 */ /* 0x000f220000000a00 */
[----:B-1----:R-:W-:Y:S01]  /*0080*/  IMAD.SHL.U32 R0, R0, 0x2, RZ ;  /* 0x0000000200007824 */ /* 0x002fe200078e00ff */
[----:B----4-:R-:W4:Y:S04]  /*0090*/  LDG.E R4, desc[UR4][R4.64] ;  /* 0x0000000404047981 */ /* 0x010f28000c1e1900 */
[----:B------:R-:W-:-:S05]  /*00a0*/  LOP3.LUT R0, R0, 0x3e, RZ, 0xc0, !PT ;  /* 0x0000003e00007812 */ /* 0x000fca00078ec0ff */
[----:B---3--:R-:W-:-:S04]  /*00b0*/  IMAD R7, R7, 0x40, R0 ;  /* 0x0000004007077824 */ /* 0x008fc800078e0200 */
[C---:B--2---:R-:W-:Y:S01]  /*00c0*/  IMAD.WIDE R2, R7.reuse, 0x4, R2 ;  /* 0x0000000407027825 */ /* 0x044fe200078e0202 */
[----:B------:R-:W-:-:S13]  /*00d0*/  ISETP.GE.AND P0, PT, R7, 0x40, PT ;  /* 0x000000400700780c */ /* 0x000fda0003f06270 */
[----:B------:R-:W4:Y:S02]  /*00e0*/  @!P0 LDG.E.64 R8, desc[UR4][R2.64] ;  /* 0x0000000402088981 */ /* 0x000f24000c1e1b00 */
[C---:B----4-:R-:W-:Y:S01]  /*00f0*/  FSETP.GEU.AND P2, PT, R4.reuse, -R8, PT ;  /* 0x800000080400720b */ /* 0x050fe20003f4e000 */
[C---:B------:R-:W-:Y:S01]  /*0100*/  FADD R8, R4.reuse, R8 ;  /* 0x0000000804087221 */ /* 0x040fe20000000000 */
[C---:B------:R-:W-:Y:S01]  /*0110*/  FADD R0, R4.reuse, R9 ;  /* 0x0000000904007221 */ /* 0x040fe20000000000 */
[----:B------:R-:W-:-:S03]  /*0120*/  FSETP.GEU.AND P1, PT, R4, -R9, PT ;  /* 0x800000090400720b */ /* 0x000fc60003f2e000 */
[----:B------:R-:W-:Y:S02]  /*0130*/  FSEL R8, R8, RZ, P2 ;  /* 0x000000ff08087208 */ /* 0x000fe40001000000 */
[----:B------:R-:W-:Y:S02]  /*0140*/  FSEL R0, R0, RZ, P1 ;  /* 0x000000ff00007208 */ /* 0x000fe40000800000 */
[----:B------:R-:W-:Y:S02]  /*0150*/  FSETP.GTU.AND P2, PT, R8, RZ, PT ;  /* 0x000000ff0800720b */ /* 0x000fe40003f4c000 */
[----:B------:R-:W-:Y:S02]  /*0160*/  FSETP.GTU.AND P1, PT, R0, RZ, PT ;  /* 0x000000ff0000720b */ /* 0x000fe40003f2c000 */
[----:B------:R-:W-:Y:S02]  /*0170*/  IADD3 R4, P3, R7, UR6, RZ ;  /* 0x0000000607047c10 */ /* 0x000fe4000ff7e0ff */
[----:B------:R-:W-:-:S02]  /*0180*/  SEL R0, RZ, 0x1, P2 ;  /* 0x00000001ff007807 */ /* 0x000fc40001000000 */
[----:B------:R-:W-:Y:S02]  /*0190*/  SEL R3, RZ, 0x100, P1 ;  /* 0x00000100ff037807 */ /* 0x000fe40000800000 */
[----:B------:R-:W-:-:S03]  /*01a0*/  LEA.HI.X.SX32 R5, R7, UR7, 0x1, P3 ;  /* 0x0000000707057c11 */ /* 0x000fc600098f0eff */
[----:B------:R-:W-:Y:S01]  /*01b0*/  IMAD.IADD R3, R0, 0x1, R3 ;  /* 0x0000000100037824 */ /* 0x000fe200078e0203 */
[----:B------:R-:W-:Y:S06]  /*01c0*/  @P0 EXIT ;  /* 0x000000000000094d */ /* 0x000fec0003800000 */
[----:B------:R-:W-:Y:S01]  /*01d0*/  STG.E.U16 desc[UR4][R4.64], R3 ;  /* 0x0000000304007986 */ /* 0x000fe2000c101504 */
[----:B------:R-:W-:Y:S05]  /*01e0*/  EXIT ;  /* 0x000000000000794d */ /* 0x000fea0003800000 */
.L_x_0:
[----:B------:R-:W-:-:S00]  /*01f0*/  BRA `(.L_x_0) ;  /* 0xfffffffc00fc7947 */ /* 0x000fc0000383ffff */
[----:B------:R-:W-:-:S00]  /*0200*/  NOP ;  /* 0x0000000000007918 */ /* 0x000fc00000000000 */
[----:B------:R-:W-:-:S00]  /*0210*/  NOP ;  /* 0x0000000000007918 */ /* 0x000fc00000000000 */
[----:B------:R-:W-:-:S00]  /*0220*/  NOP ;  /* 0x0000000000007918 */ /* 0x000fc00000000000 */
[----:B------:R-:W-:-:S00]  /*0230*/  NOP ;  /* 0x0000000000007918 */ /* 0x000fc00000000000 */
[----:B------:R-:W-:-:S00]  /*0240*/  NOP ;  /* 0x0000000000007918 */ /* 0x000fc00000000000 */
[----:B------:R-:W-:-:S00]  /*0250*/  NOP ;  /* 0x0000000000007918 */ /* 0x000fc00000000000 */
[----:B------:R-:W-:-:S00]  /*0260*/  NOP ;  /* 0x0000000000007918 */ /* 0x000fc00000000000 */
[----:B------:R-:W-:-:S00]  /*0270*/  NOP ;  /* 0x0000000000007918 */ /* 0x000fc00000000000 */
.L_x_1:


//--------------------- .nv.constant0.triton_poi_fused_convolution_relu_threshold_backward_37 --------------------------
	.section	.nv.constant0.triton_poi_fused_convolution_relu_threshold_backward_37,"a",@progbits
	.sectionflags	@""
	.align	4
.nv.constant0.triton_poi_fused_convolution_relu_threshold_backward_37:
	.zero		556
